//
// Generated by NVIDIA NVVM Compiler
//
// Compiler Build ID: CL-36424714
// Cuda compilation tools, release 13.0, V13.0.88
// Based on NVVM 20.0.0
//

.version 9.0
.target sm_100
.address_size 64

	// .globl	_Z9my_kernelPiS_iii

.visible .entry _Z9my_kernelPiS_iii(
	.param .u64 .ptr .align 1 _Z9my_kernelPiS_iii_param_0,
	.param .u64 .ptr .align 1 _Z9my_kernelPiS_iii_param_1,
	.param .u32 _Z9my_kernelPiS_iii_param_2,
	.param .u32 _Z9my_kernelPiS_iii_param_3,
	.param .u32 _Z9my_kernelPiS_iii_param_4
)
{
	.reg .pred 	%p<17>;
	.reg .b32 	%r<37>;
	.reg .b64 	%rd<16>;

	ld.param.u64 	%rd3, [_Z9my_kernelPiS_iii_param_0];
	ld.param.u64 	%rd4, [_Z9my_kernelPiS_iii_param_1];
	ld.param.u32 	%r7, [_Z9my_kernelPiS_iii_param_2];
	ld.param.u32 	%r9, [_Z9my_kernelPiS_iii_param_3];
	cvta.to.global.u64 	%rd1, %rd4;
	cvta.to.global.u64 	%rd2, %rd3;
	mov.u32 	%r10, %tid.x;
	mov.u32 	%r12, %ctaid.x;
	mov.u32 	%r14, %ntid.x;
	mad.lo.s32 	%r1, %r12, %r14, %r10;
	setp.eq.s32 	%p1, %r12, 0;
	add.s32 	%r15, %r7, -1;
	setp.eq.s32 	%p2, %r12, %r15;
	or.pred  	%p3, %p1, %p2;
	setp.eq.s32 	%p4, %r10, 0;
	or.pred  	%p5, %p4, %p3;
	add.s32 	%r16, %r9, -1;
	setp.eq.s32 	%p6, %r10, %r16;
	or.pred  	%p7, %p5, %p6;
	@%p7 bra 	$L__BB0_5;
	mul.wide.s32 	%rd5, %r1, 4;
	add.s64 	%rd6, %rd2, %rd5;
	ld.global.u32 	%r2, [%rd6];
	mul.wide.s32 	%rd7, %r9, 4;
	xor.b64  	%rd8, %rd7, -4;
	add.s64 	%rd9, %rd6, %rd8;
	ld.global.u32 	%r18, [%rd9];
	ld.global.u32 	%r19, [%rd9+4];
	add.s32 	%r20, %r19, %r18;
	ld.global.u32 	%r21, [%rd9+8];
	add.s32 	%r22, %r20, %r21;
	ld.global.u32 	%r23, [%rd6+-4];
	add.s32 	%r24, %r22, %r23;
	ld.global.u32 	%r25, [%rd6+4];
	add.s32 	%r26, %r24, %r25;
	add.s64 	%rd10, %rd6, %rd7;
	ld.global.u32 	%r27, [%rd10+-4];
	add.s32 	%r28, %r26, %r27;
	ld.global.u32 	%r29, [%rd10];
	add.s32 	%r30, %r28, %r29;
	ld.global.u32 	%r31, [%rd10+4];
	add.s32 	%r32, %r30, %r31;
	setp.eq.s32 	%p8, %r2, 1;
	setp.eq.s32 	%p9, %r32, 2;
	and.pred  	%p10, %p8, %p9;
	mov.b32 	%r36, 1;
	@%p10 bra 	$L__BB0_4;
	setp.eq.s32 	%p11, %r2, 1;
	setp.eq.s32 	%p12, %r32, 3;
	and.pred  	%p13, %p11, %p12;
	@%p13 bra 	$L__BB0_4;
	setp.eq.s32 	%p14, %r32, 3;
	setp.eq.s32 	%p15, %r2, 0;
	and.pred  	%p16, %p15, %p14;
	selp.u32 	%r36, 1, 0, %p16;
$L__BB0_4:
	add.s64 	%rd12, %rd1, %rd5;
	st.global.u32 	[%rd12], %r36;
$L__BB0_5:
	bar.sync 	0;
	mul.wide.s32 	%rd13, %r1, 4;
	add.s64 	%rd14, %rd1, %rd13;
	ld.global.u32 	%r34, [%rd14];
	add.s64 	%rd15, %rd2, %rd13;
	st.global.u32 	[%rd15], %r34;
	bar.sync 	0;
	mov.b32 	%r35, 0;
	st.global.u32 	[%rd14], %r35;
	bar.sync 	0;
	ret;

}


// ===== COMPILED SASS (sm_100) =====

	.target	sm_100

	.elftype	@"ET_EXEC"


//--------------------- .note.nv.tkinfo           --------------------------
	.section	.note.nv.tkinfo,"",@"SHT_NOTE"
	.sectionflags	@"SHF_NOTE_NV_TKINFO"
	.tkinfo
        /*0018*/ 	.word	0x00000002
        /*0030*/ 	.string	""
        /*0030*/ 	.string	"ptxas"
        /*0030*/ 	.string	"Cuda compilation tools, release 13.0, V13.0.88"
        /*0030*/ 	.string	"Build cuda_13.0.r13.0/compiler.36424714_0"
        /*0030*/ 	.string	"-arch sm_100 -m 64 "



//--------------------- .note.nv.cuinfo           --------------------------
	.section	.note.nv.cuinfo,"",@"SHT_NOTE"
	.sectionflags	@"SHF_NOTE_NV_CUINFO"
        /*0018*/ 	.short	0x0002
        /*001a*/ 	.short	0x0064
        /*001c*/ 	.short	0x0082
	.zero		2


//--------------------- .nv.info                  --------------------------
	.section	.nv.info,"",@"SHT_CUDA_INFO"
	.align	4


	//----- nvinfo : EIATTR_REGCOUNT
	.align		4
        /*0000*/ 	.byte	0x04, 0x2f
        /*0002*/ 	.short	(.L_1 - .L_0)
	.align		4
.L_0:
        /*0004*/ 	.word	index@(_Z9my_kernelPiS_iii)
        /*0008*/ 	.word	0x00000015


	//----- nvinfo : EIATTR_FRAME_SIZE
	.align		4
.L_1:
        /*000c*/ 	.byte	0x04, 0x11
        /*000e*/ 	.short	(.L_3 - .L_2)
	.align		4
.L_2:
        /*0010*/ 	.word	index@(_Z9my_kernelPiS_iii)
        /*0014*/ 	.word	0x00000000


	//----- nvinfo : EIATTR_MIN_STACK_SIZE
	.align		4
.L_3:
        /*0018*/ 	.byte	0x04, 0x12
        /*001a*/ 	.short	(.L_5 - .L_4)
	.align		4
.L_4:
        /*001c*/ 	.word	index@(_Z9my_kernelPiS_iii)
        /*0020*/ 	.word	0x00000000
.L_5:


//--------------------- .nv.compat                --------------------------
	.section	.nv.compat,"",@"SHT_CUDA_COMPAT_INFO"
	.align	4
        /*0000*/ 	.byte	0x02, 0x09, 0x00, 0x00, 0x02, 0x02, 0x01, 0x00, 0x02, 0x05, 0x05, 0x00, 0x03, 0x07, 0x01, 0x01
        /*0010*/ 	.byte	0x02, 0x03, 0x00, 0x00, 0x02, 0x06, 0x01, 0x00, 0x04, 0x0b, 0x08, 0x00, 0x09, 0x00, 0x00, 0x00
        /*0020*/ 	.byte	0x00, 0x00, 0x00, 0x00


//--------------------- .nv.info._Z9my_kernelPiS_iii --------------------------
	.section	.nv.info._Z9my_kernelPiS_iii,"",@"SHT_CUDA_INFO"
	.sectionflags	@""
	.align	4


	//----- nvinfo : EIATTR_CUDA_API_VERSION
	.align		4
        /*0000*/ 	.byte	0x04, 0x37
        /*0002*/ 	.short	(.L_7 - .L_6)
.L_6:
        /*0004*/ 	.word	0x00000082


	//----- nvinfo : EIATTR_KPARAM_INFO
	.align		4
.L_7:
        /*0008*/ 	.byte	0x04, 0x17
        /*000a*/ 	.short	(.L_9 - .L_8)
.L_8:
        /*000c*/ 	.word	0x00000000
        /*0010*/ 	.short	0x0004
        /*0012*/ 	.short	0x0018
        /*0014*/ 	.byte	0x00, 0xf0, 0x11, 0x00


	//----- nvinfo : EIATTR_KPARAM_INFO
	.align		4
.L_9:
        /*0018*/ 	.byte	0x04, 0x17
        /*001a*/ 	.short	(.L_11 - .L_10)
.L_10:
        /*001c*/ 	.word	0x00000000
        /*0020*/ 	.short	0x0003
        /*0022*/ 	.short	0x0014
        /*0024*/ 	.byte	0x00, 0xf0, 0x11, 0x00


	//----- nvinfo : EIATTR_KPARAM_INFO
	.align		4
.L_11:
        /*0028*/ 	.byte	0x04, 0x17
        /*002a*/ 	.short	(.L_13 - .L_12)
.L_12:
        /*002c*/ 	.word	0x00000000
        /*0030*/ 	.short	0x0002
        /*0032*/ 	.short	0x0010
        /*0034*/ 	.byte	0x00, 0xf0, 0x11, 0x00


	//----- nvinfo : EIATTR_KPARAM_INFO
	.align		4
.L_13:
        /*0038*/ 	.byte	0x04, 0x17
        /*003a*/ 	.short	(.L_15 - .L_14)
.L_14:
        /*003c*/ 	.word	0x00000000
        /*0040*/ 	.short	0x0001
        /*0042*/ 	.short	0x0008
        /*0044*/ 	.byte	0x00, 0xf5, 0x21, 0x00


	//----- nvinfo : EIATTR_KPARAM_INFO
	.align		4
.L_15:
        /*0048*/ 	.byte	0x04, 0x17
        /*004a*/ 	.short	(.L_17 - .L_16)
.L_16:
        /*004c*/ 	.word	0x00000000
        /*0050*/ 	.short	0x0000
        /*0052*/ 	.short	0x0000
        /*0054*/ 	.byte	0x00, 0xf5, 0x21, 0x00


	//----- nvinfo : EIATTR_SPARSE_MMA_MASK
	.align		4
.L_17:
        /*0058*/ 	.byte	0x03, 0x50
        /*005a*/ 	.short	0x0000


	//----- nvinfo : EIATTR_MAXREG_COUNT
	.align		4
        /*005c*/ 	.byte	0x03, 0x1b
        /*005e*/ 	.short	0x00ff


	//----- nvinfo : EIATTR_NUM_BARRIERS
	.align		4
        /*0060*/ 	.byte	0x02, 0x4c
        /*0062*/ 	.byte	0x01
	.zero		1


	//----- nvinfo : EIATTR_MERCURY_ISA_VERSION
	.align		4
        /*0064*/ 	.byte	0x03, 0x5f
        /*0066*/ 	.short	0x0101


	//----- nvinfo : EIATTR_VRC_CTA_INIT_COUNT
	.align		4
        /*0068*/ 	.byte	0x02, 0x4a
	.zero		1
	.zero		1


	//----- nvinfo : EIATTR_EXIT_INSTR_OFFSETS
	.align		4
        /*006c*/ 	.byte	0x04, 0x1c
        /*006e*/ 	.short	(.L_19 - .L_18)


	//   ....[0]....
.L_18:
        /*0070*/ 	.word	0x000003b0


	//----- nvinfo : EIATTR_CRS_STACK_SIZE
	.align		4
.L_19:
        /*0074*/ 	.byte	0x04, 0x1e
        /*0076*/ 	.short	(.L_21 - .L_20)
.L_20:
        /*0078*/ 	.word	0x00000000


	//----- nvinfo : EIATTR_CBANK_PARAM_SIZE
	.align		4
.L_21:
        /*007c*/ 	.byte	0x03, 0x19
        /*007e*/ 	.short	0x001c


	//----- nvinfo : EIATTR_PARAM_CBANK
	.align		4
        /*0080*/ 	.byte	0x04, 0x0a
        /*0082*/ 	.short	(.L_23 - .L_22)
	.align		4
.L_22:
        /*0084*/ 	.word	index@(.nv.constant0._Z9my_kernelPiS_iii)
        /*0088*/ 	.short	0x0380
        /*008a*/ 	.short	0x001c


	//----- nvinfo : EIATTR_SW_WAR
	.align		4
.L_23:
        /*008c*/ 	.byte	0x04, 0x36
        /*008e*/ 	.short	(.L_25 - .L_24)
.L_24:
        /*0090*/ 	.word	0x00000008
.L_25:


//--------------------- .nv.callgraph             --------------------------
	.section	.nv.callgraph,"",@"SHT_CUDA_CALLGRAPH"
	.align	4
	.sectionentsize	8
	.align		4
        /*0000*/ 	.word	0x00000000
	.align		4
        /*0004*/ 	.word	0xffffffff
	.align		4
        /*0008*/ 	.word	0x00000000
	.align		4
        /*000c*/ 	.word	0xfffffffe
	.align		4
        /*0010*/ 	.word	0x00000000
	.align		4
        /*0014*/ 	.word	0xfffffffd
	.align		4
        /*0018*/ 	.word	0x00000000
	.align		4
        /*001c*/ 	.word	0xfffffffc


//--------------------- .text._Z9my_kernelPiS_iii --------------------------
	.section	.text._Z9my_kernelPiS_iii,"ax",@progbits
	.align	128
        .global         _Z9my_kernelPiS_iii
        .type           _Z9my_kernelPiS_iii,@function
        .size           _Z9my_kernelPiS_iii,(.L_x_3 - _Z9my_kernelPiS_iii)
        .other          _Z9my_kernelPiS_iii,@"STO_CUDA_ENTRY STV_DEFAULT"
_Z9my_kernelPiS_iii:
.text._Z9my_kernelPiS_iii:
[----:B------:R-:W-:Y:S08]  /*0000*/  LDC R1, c[0x0][0x37c] ;  /* 0x0000df00ff017b82 */ /* 0x000ff00000000800 */
[----:B------:R-:W0:Y:S01]  /*0010*/  LDC.64 R6, c[0x0][0x390] ;  /* 0x0000e400ff067b82 */ /* 0x000e220000000a00 */
[----:B------:R-:W1:Y:S01]  /*0020*/  S2R R5, SR_TID.X ;  /* 0x0000000000057919 */ /* 0x000e620000002100 */
[----:B------:R-:W2:Y:S01]  /*0030*/  LDCU.64 UR4, c[0x0][0x358] ;  /* 0x00006b00ff0477ac */ /* 0x000ea20008000a00 */
[----:B------:R-:W-:Y:S05]  /*0040*/  BSSY.RECONVERGENT B0, `(.L_x_0) ;  /* 0x000002e000007945 */ /* 0x000fea0003800200 */
[----:B------:R-:W3:Y:S08]  /*0050*/  S2UR UR6, SR_CTAID.X ;  /* 0x00000000000679c3 */ /* 0x000ef00000002500 */
[----:B------:R-:W4:Y:S01]  /*0060*/  LDC R4, c[0x0][0x360] ;  /* 0x0000d800ff047b82 */ /* 0x000f220000000800 */
[----:B0-----:R-:W-:-:S07]  /*0070*/  VIADD R0, R6, 0xffffffff ;  /* 0xffffffff06007836 */ /* 0x001fce0000000000 */
[----:B------:R-:W0:Y:S01]  /*0080*/  LDC.64 R2, c[0x0][0x388] ;  /* 0x0000e200ff027b82 */ /* 0x000e220000000a00 */
[----:B---3--:R-:W-:Y:S01]  /*0090*/  ISETP.NE.AND P0, PT, R0, UR6, PT ;  /* 0x0000000600007c0c */ /* 0x008fe2000bf05270 */
[----:B------:R-:W-:-:S03]  /*00a0*/  VIADD R0, R7, 0xffffffff ;  /* 0xffffffff07007836 */ /* 0x000fc60000000000 */
[----:B------:R-:W-:-:S04]  /*00b0*/  ISETP.EQ.OR P0, PT, RZ, UR6, !P0 ;  /* 0x00000006ff007c0c */ /* 0x000fc8000c702670 */
[----:B-1----:R-:W-:-:S04]  /*00c0*/  ISETP.EQ.OR P0, PT, R5, RZ, P0 ;  /* 0x000000ff0500720c */ /* 0x002fc80000702670 */
[----:B------:R-:W-:Y:S01]  /*00d0*/  ISETP.EQ.OR P0, PT, R5, R0, P0 ;  /* 0x000000000500720c */ /* 0x000fe20000702670 */
[----:B----4-:R-:W-:-:S04]  /*00e0*/  IMAD R0, R4, UR6, R5 ;  /* 0x0000000604007c24 */ /* 0x010fc8000f8e0205 */
[----:B0-----:R-:W-:-:S08]  /*00f0*/  IMAD.WIDE R2, R0, 0x4, R2 ;  /* 0x0000000400027825 */ /* 0x001fd000078e0202 */
[----:B--2---:R-:W-:Y:S05]  /*0100*/  @P0 BRA `(.L_x_1) ;  /* 0x0000000000840947 */ /* 0x004fea0003800000 */
[----:B------:R-:W0:Y:S01]  /*0110*/  LDC.64 R4, c[0x0][0x380] ;  /* 0x0000e000ff047b82 */ /* 0x000e220000000a00 */
[----:B------:R-:W-:-:S03]  /*0120*/  IMAD.WIDE R6, R7, 0x4, RZ ;  /* 0x0000000407067825 */ /* 0x000fc600078e02ff */
[----:B------:R-:W-:Y:S02]  /*0130*/  LOP3.LUT R9, R6, 0xfffffffc, RZ, 0x3c, !PT ;  /* 0xfffffffc06097812 */ /* 0x000fe400078e3cff */
[----:B------:R-:W-:Y:S01]  /*0140*/  LOP3.LUT R11, RZ, R7, RZ, 0x33, !PT ;  /* 0x00000007ff0b7212 */ /* 0x000fe200078e33ff */
[----:B0-----:R-:W-:-:S03]  /*0150*/  IMAD.WIDE R4, R0, 0x4, R4 ;  /* 0x0000000400047825 */ /* 0x001fc600078e0204 */
[C---:B------:R-:W-:Y:S02]  /*0160*/  IADD3 R8, P0, PT, R4.reuse, R9, RZ ;  /* 0x0000000904087210 */ /* 0x040fe40007f1e0ff */
[----:B------:R-:W2:Y:S03]  /*0170*/  LDG.E R14, desc[UR4][R4.64+-0x4] ;  /* 0xfffffc04040e7981 */ /* 0x000ea6000c1e1900 */
[C---:B------:R-:W-:Y:S01]  /*0180*/  IMAD.X R9, R5.reuse, 0x1, R11, P0 ;  /* 0x0000000105097824 */ /* 0x040fe200000e060b */
[----:B------:R-:W-:Y:S01]  /*0190*/  IADD3 R6, P0, PT, R4, R6, RZ ;  /* 0x0000000604067210 */ /* 0x000fe20007f1e0ff */
[----:B------:R-:W2:Y:S04]  /*01a0*/  LDG.E R15, desc[UR4][R4.64+0x4] ;  /* 0x00000404040f7981 */ /* 0x000ea8000c1e1900 */
[----:B------:R-:W3:Y:S01]  /*01b0*/  LDG.E R11, desc[UR4][R8.64] ;  /* 0x00000004080b7981 */ /* 0x000ee2000c1e1900 */
[----:B------:R-:W-:-:S03]  /*01c0*/  IMAD.X R7, R5, 0x1, R7, P0 ;  /* 0x0000000105077824 */ /* 0x000fc600000e0607 */
[----:B------:R-:W3:Y:S04]  /*01d0*/  LDG.E R12, desc[UR4][R8.64+0x4] ;  /* 0x00000404080c7981 */ /* 0x000ee8000c1e1900 */
[----:B------:R0:W3:Y:S04]  /*01e0*/  LDG.E R13, desc[UR4][R8.64+0x8] ;  /* 0x00000804080d7981 */ /* 0x0000e8000c1e1900 */
[----:B------:R-:W4:Y:S04]  /*01f0*/  LDG.E R16, desc[UR4][R6.64+-0x4] ;  /* 0xfffffc0406107981 */ /* 0x000f28000c1e1900 */
[----:B------:R-:W4:Y:S01]  /*0200*/  LDG.E R17, desc[UR4][R6.64] ;  /* 0x0000000406117981 */ /* 0x000f22000c1e1900 */
[----:B0-----:R-:W0:Y:S03]  /*0210*/  LDC.64 R8, c[0x0][0x388] ;  /* 0x0000e200ff087b82 */ /* 0x001e260000000a00 */
[----:B------:R1:W5:Y:S04]  /*0220*/  LDG.E R18, desc[UR4][R6.64+0x4] ;  /* 0x0000040406127981 */ /* 0x000368000c1e1900 */
[----:B------:R0:W5:Y:S01]  /*0230*/  LDG.E R10, desc[UR4][R4.64] ;  /* 0x00000004040a7981 */ /* 0x000162000c1e1900 */
[----:B-1----:R-:W-:-:S02]  /*0240*/  IMAD.MOV.U32 R7, RZ, RZ, 0x1 ;  /* 0x00000001ff077424 */ /* 0x002fc400078e00ff */
[----:B0-----:R-:W-:Y:S01]  /*0250*/  IMAD.WIDE R4, R0, 0x4, R8 ;  /* 0x0000000400047825 */ /* 0x001fe200078e0208 */
[----:B---3--:R-:W-:-:S04]  /*0260*/  IADD3 R11, PT, PT, R13, R12, R11 ;  /* 0x0000000c0d0b7210 */ /* 0x008fc80007ffe00b */
[----:B--2---:R-:W-:-:S04]  /*0270*/  IADD3 R11, PT, PT, R15, R11, R14 ;  /* 0x0000000b0f0b7210 */ /* 0x004fc80007ffe00e */
[----:B----4-:R-:W-:-:S05]  /*0280*/  IADD3 R11, PT, PT, R17, R11, R16 ;  /* 0x0000000b110b7210 */ /* 0x010fca0007ffe010 */
[----:B-----5:R-:W-:-:S05]  /*0290*/  IMAD.IADD R11, R11, 0x1, R18 ;  /* 0x000000010b0b7824 */ /* 0x020fca00078e0212 */
[C---:B------:R-:W-:Y:S02]  /*02a0*/  ISETP.NE.AND P1, PT, R11.reuse, 0x2, PT ;  /* 0x000000020b00780c */ /* 0x040fe40003f25270 */
[----:B------:R-:W-:Y:S02]  /*02b0*/  ISETP.NE.AND P0, PT, R11, 0x3, PT ;  /* 0x000000030b00780c */ /* 0x000fe40003f05270 */
[C---:B------:R-:W-:Y:S02]  /*02c0*/  ISETP.EQ.AND P1, PT, R10.reuse, 0x1, !P1 ;  /* 0x000000010a00780c */ /* 0x040fe40004f22270 */
[----:B------:R-:W-:-:S04]  /*02d0*/  ISETP.EQ.AND P2, PT, R10, 0x1, !P0 ;  /* 0x000000010a00780c */ /* 0x000fc80004742270 */
[----:B------:R-:W-:-:S13]  /*02e0*/  PLOP3.LUT P1, PT, P1, P2, PT, 0xf8, 0x8f ;  /* 0x00000000008f781c */ /* 0x000fda0000f25f70 */
[----:B------:R-:W-:-:S04]  /*02f0*/  @!P1 ISETP.EQ.AND P0, PT, R10, RZ, !P0 ;  /* 0x000000ff0a00920c */ /* 0x000fc80004702270 */
[----:B------:R-:W-:-:S05]  /*0300*/  @!P1 SEL R7, RZ, 0x1, !P0 ;  /* 0x00000001ff079807 */ /* 0x000fca0004000000 */
[----:B------:R0:W-:Y:S04]  /*0310*/  STG.E desc[UR4][R4.64], R7 ;  /* 0x0000000704007986 */ /* 0x0001e8000c101904 */
.L_x_1:
[----:B------:R-:W-:Y:S05]  /*0320*/  BSYNC.RECONVERGENT B0 ;  /* 0x0000000000007941 */ /* 0x000fea0003800200 */
.L_x_0:
[----:B------:R-:W-:Y:S08]  /*0330*/  BAR.SYNC.DEFER_BLOCKING 0x0 ;  /* 0x0000000000007b1d */ /* 0x000ff00000010000 */
[----:B0-----:R-:W0:Y:S01]  /*0340*/  LDC.64 R4, c[0x0][0x380] ;  /* 0x0000e000ff047b82 */ /* 0x001e220000000a00 */
[----:B------:R-:W2:Y:S01]  /*0350*/  LDG.E R7, desc[UR4][R2.64] ;  /* 0x0000000402077981 */ /* 0x000ea2000c1e1900 */
[----:B0-----:R-:W-:-:S05]  /*0360*/  IMAD.WIDE R4, R0, 0x4, R4 ;  /* 0x0000000400047825 */ /* 0x001fca00078e0204 */
[----:B--2---:R-:W-:Y:S01]  /*0370*/  STG.E desc[UR4][R4.64], R7 ;  /* 0x0000000704007986 */ /* 0x004fe2000c101904 */
[----:B------:R-:W-:Y:S06]  /*0380*/  BAR.SYNC.DEFER_BLOCKING 0x0 ;  /* 0x0000000000007b1d */ /* 0x000fec0000010000 */
[----:B------:R-:W-:Y:S02]  /*0390*/  STG.E desc[UR4][R2.64], RZ ;  /* 0x000000ff02007986 */ /* 0x000fe4000c101904 */
[----:B------:R-:W-:Y:S06]  /*03a0*/  BAR.SYNC.DEFER_BLOCKING 0x0 ;  /* 0x0000000000007b1d */ /* 0x000fec0000010000 */
[----:B------:R-:W-:Y:S05]  /*03b0*/  EXIT ;  /* 0x000000000000794d */ /* 0x000fea0003800000 */
.L_x_2:
[----:B------:R-:W-:-:S00]  /*03c0*/  BRA `(.L_x_2) ;  /* 0xfffffffc00fc7947 */ /* 0x000fc0000383ffff */
[----:B------:R-:W-:-:S00]  /*03d0*/  NOP ;  /* 0x0000000000007918 */ /* 0x000fc00000000000 */
        /* <DEDUP_REMOVED lines=10> */
.L_x_3:


//--------------------- .nv.shared.reserved.0     --------------------------
	.section	.nv.shared.reserved.0,"aw",@nobits
	.weak		__nv_reservedSMEM_offset_0_alias
	.size		__nv_reservedSMEM_offset_0_alias, 0, 64
	.other		__nv_reservedSMEM_offset_0_alias,@"STO_CUDA_RESERVED_SHARED STV_DEFAULT"
__nv_reservedSMEM_offset_0_alias:
	.zero		0
	.zero		64


//--------------------- .nv.constant0._Z9my_kernelPiS_iii --------------------------
	.section	.nv.constant0._Z9my_kernelPiS_iii,"a",@progbits
	.sectionflags	@""
	.align	4
.nv.constant0._Z9my_kernelPiS_iii:
	.zero		924


//--------------------- SYMBOLS --------------------------

	.type		.nv.reservedSmem.offset0,@object
	.size		.nv.reservedSmem.offset0,0x4
